//
// Generated by NVIDIA NVVM Compiler
//
// Compiler Build ID: CL-36424714
// Cuda compilation tools, release 13.0, V13.0.88
// Based on NVVM 20.0.0
//

.version 9.0
.target sm_100
.address_size 64

	// .globl	_Z15multiply_sharedPffi
// _ZZ15multiply_sharedPffiE5cache has been demoted

.visible .entry _Z15multiply_sharedPffi(
	.param .u64 .ptr .align 1 _Z15multiply_sharedPffi_param_0,
	.param .f32 _Z15multiply_sharedPffi_param_1,
	.param .u32 _Z15multiply_sharedPffi_param_2
)
{
	.reg .pred 	%p<3>;
	.reg .b32 	%r<9>;
	.reg .b32 	%f<5>;
	.reg .b64 	%rd<5>;
	// demoted variable
	.shared .align 4 .b8 _ZZ15multiply_sharedPffiE5cache[1024];
	ld.param.u64 	%rd2, [_Z15multiply_sharedPffi_param_0];
	ld.param.f32 	%f1, [_Z15multiply_sharedPffi_param_1];
	ld.param.u32 	%r3, [_Z15multiply_sharedPffi_param_2];
	cvta.to.global.u64 	%rd3, %rd2;
	mov.u32 	%r4, %ctaid.x;
	mov.u32 	%r5, %ntid.x;
	mov.u32 	%r6, %tid.x;
	mad.lo.s32 	%r1, %r4, %r5, %r6;
	setp.ge.s32 	%p1, %r1, %r3;
	mul.wide.s32 	%rd4, %r1, 4;
	add.s64 	%rd1, %rd3, %rd4;
	shl.b32 	%r7, %r6, 2;
	mov.u32 	%r8, _ZZ15multiply_sharedPffiE5cache;
	add.s32 	%r2, %r8, %r7;
	@%p1 bra 	$L__BB0_2;
	ld.global.f32 	%f2, [%rd1];
	st.shared.f32 	[%r2], %f2;
$L__BB0_2:
	setp.ge.s32 	%p2, %r1, %r3;
	bar.sync 	0;
	@%p2 bra 	$L__BB0_4;
	ld.shared.f32 	%f3, [%r2];
	mul.f32 	%f4, %f1, %f3;
	st.global.f32 	[%rd1], %f4;
$L__BB0_4:
	ret;

}


// ===== COMPILED SASS (sm_100) =====

	.target	sm_100

	.elftype	@"ET_EXEC"


//--------------------- .note.nv.tkinfo           --------------------------
	.section	.note.nv.tkinfo,"",@"SHT_NOTE"
	.sectionflags	@"SHF_NOTE_NV_TKINFO"
	.tkinfo
        /*0018*/ 	.word	0x00000002
        /*0030*/ 	.string	""
        /*0030*/ 	.string	"ptxas"
        /*0030*/ 	.string	"Cuda compilation tools, release 13.0, V13.0.88"
        /*0030*/ 	.string	"Build cuda_13.0.r13.0/compiler.36424714_0"
        /*0030*/ 	.string	"-arch sm_100 -m 64 "



//--------------------- .note.nv.cuinfo           --------------------------
	.section	.note.nv.cuinfo,"",@"SHT_NOTE"
	.sectionflags	@"SHF_NOTE_NV_CUINFO"
        /*0018*/ 	.short	0x0002
        /*001a*/ 	.short	0x0064
        /*001c*/ 	.short	0x0082
	.zero		2


//--------------------- .nv.info                  --------------------------
	.section	.nv.info,"",@"SHT_CUDA_INFO"
	.align	4


	//----- nvinfo : EIATTR_REGCOUNT
	.align		4
        /*0000*/ 	.byte	0x04, 0x2f
        /*0002*/ 	.short	(.L_1 - .L_0)
	.align		4
.L_0:
        /*0004*/ 	.word	index@(_Z15multiply_sharedPffi)
        /*0008*/ 	.word	0x00000008


	//----- nvinfo : EIATTR_FRAME_SIZE
	.align		4
.L_1:
        /*000c*/ 	.byte	0x04, 0x11
        /*000e*/ 	.short	(.L_3 - .L_2)
	.align		4
.L_2:
        /*0010*/ 	.word	index@(_Z15multiply_sharedPffi)
        /*0014*/ 	.word	0x00000000


	//----- nvinfo : EIATTR_MIN_STACK_SIZE
	.align		4
.L_3:
        /*0018*/ 	.byte	0x04, 0x12
        /*001a*/ 	.short	(.L_5 - .L_4)
	.align		4
.L_4:
        /*001c*/ 	.word	index@(_Z15multiply_sharedPffi)
        /*0020*/ 	.word	0x00000000
.L_5:


//--------------------- .nv.compat                --------------------------
	.section	.nv.compat,"",@"SHT_CUDA_COMPAT_INFO"
	.align	4
        /*0000*/ 	.byte	0x02, 0x09, 0x00, 0x00, 0x02, 0x02, 0x01, 0x00, 0x02, 0x05, 0x05, 0x00, 0x03, 0x07, 0x01, 0x01
        /*0010*/ 	.byte	0x02, 0x03, 0x00, 0x00, 0x02, 0x06, 0x01, 0x00, 0x04, 0x0b, 0x08, 0x00, 0x09, 0x00, 0x00, 0x00
        /*0020*/ 	.byte	0x00, 0x00, 0x00, 0x00


//--------------------- .nv.info._Z15multiply_sharedPffi --------------------------
	.section	.nv.info._Z15multiply_sharedPffi,"",@"SHT_CUDA_INFO"
	.sectionflags	@""
	.align	4


	//----- nvinfo : EIATTR_CUDA_API_VERSION
	.align		4
        /*0000*/ 	.byte	0x04, 0x37
        /*0002*/ 	.short	(.L_7 - .L_6)
.L_6:
        /*0004*/ 	.word	0x00000082


	//----- nvinfo : EIATTR_KPARAM_INFO
	.align		4
.L_7:
        /*0008*/ 	.byte	0x04, 0x17
        /*000a*/ 	.short	(.L_9 - .L_8)
.L_8:
        /*000c*/ 	.word	0x00000000
        /*0010*/ 	.short	0x0002
        /*0012*/ 	.short	0x000c
        /*0014*/ 	.byte	0x00, 0xf0, 0x11, 0x00


	//----- nvinfo : EIATTR_KPARAM_INFO
	.align		4
.L_9:
        /*0018*/ 	.byte	0x04, 0x17
        /*001a*/ 	.short	(.L_11 - .L_10)
.L_10:
        /*001c*/ 	.word	0x00000000
        /*0020*/ 	.short	0x0001
        /*0022*/ 	.short	0x0008
        /*0024*/ 	.byte	0x00, 0xf0, 0x11, 0x00


	//----- nvinfo : EIATTR_KPARAM_INFO
	.align		4
.L_11:
        /*0028*/ 	.byte	0x04, 0x17
        /*002a*/ 	.short	(.L_13 - .L_12)
.L_12:
        /*002c*/ 	.word	0x00000000
        /*0030*/ 	.short	0x0000
        /*0032*/ 	.short	0x0000
        /*0034*/ 	.byte	0x00, 0xf5, 0x21, 0x00


	//----- nvinfo : EIATTR_SPARSE_MMA_MASK
	.align		4
.L_13:
        /*0038*/ 	.byte	0x03, 0x50
        /*003a*/ 	.short	0x0000


	//----- nvinfo : EIATTR_MAXREG_COUNT
	.align		4
        /*003c*/ 	.byte	0x03, 0x1b
        /*003e*/ 	.short	0x00ff


	//----- nvinfo : EIATTR_NUM_BARRIERS
	.align		4
        /*0040*/ 	.byte	0x02, 0x4c
        /*0042*/ 	.byte	0x01
	.zero		1


	//----- nvinfo : EIATTR_MERCURY_ISA_VERSION
	.align		4
        /*0044*/ 	.byte	0x03, 0x5f
        /*0046*/ 	.short	0x0101


	//----- nvinfo : EIATTR_VRC_CTA_INIT_COUNT
	.align		4
        /*0048*/ 	.byte	0x02, 0x4a
	.zero		1
	.zero		1


	//----- nvinfo : EIATTR_EXIT_INSTR_OFFSETS
	.align		4
        /*004c*/ 	.byte	0x04, 0x1c
        /*004e*/ 	.short	(.L_15 - .L_14)


	//   ....[0]....
.L_14:
        /*0050*/ 	.word	0x00000110


	//   ....[1]....
        /*0054*/ 	.word	0x00000160


	//----- nvinfo : EIATTR_CBANK_PARAM_SIZE
	.align		4
.L_15:
        /*0058*/ 	.byte	0x03, 0x19
        /*005a*/ 	.short	0x0010


	//----- nvinfo : EIATTR_PARAM_CBANK
	.align		4
        /*005c*/ 	.byte	0x04, 0x0a
        /*005e*/ 	.short	(.L_17 - .L_16)
	.align		4
.L_16:
        /*0060*/ 	.word	index@(.nv.constant0._Z15multiply_sharedPffi)
        /*0064*/ 	.short	0x0380
        /*0066*/ 	.short	0x0010


	//----- nvinfo : EIATTR_SW_WAR
	.align		4
.L_17:
        /*0068*/ 	.byte	0x04, 0x36
        /*006a*/ 	.short	(.L_19 - .L_18)
.L_18:
        /*006c*/ 	.word	0x00000008
.L_19:


//--------------------- .nv.callgraph             --------------------------
	.section	.nv.callgraph,"",@"SHT_CUDA_CALLGRAPH"
	.align	4
	.sectionentsize	8
	.align		4
        /*0000*/ 	.word	0x00000000
	.align		4
        /*0004*/ 	.word	0xffffffff
	.align		4
        /*0008*/ 	.word	0x00000000
	.align		4
        /*000c*/ 	.word	0xfffffffe
	.align		4
        /*0010*/ 	.word	0x00000000
	.align		4
        /*0014*/ 	.word	0xfffffffd
	.align		4
        /*0018*/ 	.word	0x00000000
	.align		4
        /*001c*/ 	.word	0xfffffffc


//--------------------- .text._Z15multiply_sharedPffi --------------------------
	.section	.text._Z15multiply_sharedPffi,"ax",@progbits
	.align	128
        .global         _Z15multiply_sharedPffi
        .type           _Z15multiply_sharedPffi,@function
        .size           _Z15multiply_sharedPffi,(.L_x_1 - _Z15multiply_sharedPffi)
        .other          _Z15multiply_sharedPffi,@"STO_CUDA_ENTRY STV_DEFAULT"
_Z15multiply_sharedPffi:
.text._Z15multiply_sharedPffi:
[----:B------:R-:W-:Y:S01]  /*0000*/  LDC R1, c[0x0][0x37c] ;  /* 0x0000df00ff017b82 */ /* 0x000fe20000000800 */
[----:B------:R-:W0:Y:S07]  /*0010*/  S2R R0, SR_TID.X ;  /* 0x0000000000007919 */ /* 0x000e2e0000002100 */
[----:B------:R-:W0:Y:S01]  /*0020*/  S2UR UR4, SR_CTAID.X ;  /* 0x00000000000479c3 */ /* 0x000e220000002500 */
[----:B------:R-:W1:Y:S01]  /*0030*/  LDCU UR5, c[0x0][0x38c] ;  /* 0x00007180ff0577ac */ /* 0x000e620008000800 */
[----:B------:R-:W2:Y:S06]  /*0040*/  LDCU.64 UR6, c[0x0][0x358] ;  /* 0x00006b00ff0677ac */ /* 0x000eac0008000a00 */
[----:B------:R-:W0:Y:S08]  /*0050*/  LDC R5, c[0x0][0x360] ;  /* 0x0000d800ff057b82 */ /* 0x000e300000000800 */
[----:B------:R-:W3:Y:S01]  /*0060*/  LDC.64 R2, c[0x0][0x380] ;  /* 0x0000e000ff027b82 */ /* 0x000ee20000000a00 */
[----:B0-----:R-:W-:-:S05]  /*0070*/  IMAD R5, R5, UR4, R0 ;  /* 0x0000000405057c24 */ /* 0x001fca000f8e0200 */
[C---:B-1----:R-:W-:Y:S01]  /*0080*/  ISETP.GE.AND P0, PT, R5.reuse, UR5, PT ;  /* 0x0000000505007c0c */ /* 0x042fe2000bf06270 */
[----:B---3--:R-:W-:-:S12]  /*0090*/  IMAD.WIDE R2, R5, 0x4, R2 ;  /* 0x0000000405027825 */ /* 0x008fd800078e0202 */
[----:B--2---:R-:W2:Y:S01]  /*00a0*/  @!P0 LDG.E R5, desc[UR6][R2.64] ;  /* 0x0000000602058981 */ /* 0x004ea2000c1e1900 */
[----:B------:R-:W0:Y:S01]  /*00b0*/  S2UR UR5, SR_CgaCtaId ;  /* 0x00000000000579c3 */ /* 0x000e220000008800 */
[----:B------:R-:W-:Y:S02]  /*00c0*/  UMOV UR4, 0x400 ;  /* 0x0000040000047882 */ /* 0x000fe40000000000 */
[----:B0-----:R-:W-:-:S06]  /*00d0*/  ULEA UR4, UR5, UR4, 0x18 ;  /* 0x0000000405047291 */ /* 0x001fcc000f8ec0ff */
[----:B------:R-:W-:-:S05]  /*00e0*/  LEA R0, R0, UR4, 0x2 ;  /* 0x0000000400007c11 */ /* 0x000fca000f8e10ff */
[----:B--2---:R0:W-:Y:S01]  /*00f0*/  @!P0 STS [R0], R5 ;  /* 0x0000000500008388 */ /* 0x0041e20000000800 */
[----:B------:R-:W-:Y:S06]  /*0100*/  BAR.SYNC.DEFER_BLOCKING 0x0 ;  /* 0x0000000000007b1d */ /* 0x000fec0000010000 */
[----:B------:R-:W-:Y:S05]  /*0110*/  @P0 EXIT ;  /* 0x000000000000094d */ /* 0x000fea0003800000 */
[----:B0-----:R-:W0:Y:S01]  /*0120*/  LDS R0, [R0] ;  /* 0x0000000000007984 */ /* 0x001e220000000800 */
[----:B------:R-:W0:Y:S02]  /*0130*/  LDCU UR4, c[0x0][0x388] ;  /* 0x00007100ff0477ac */ /* 0x000e240008000800 */
[----:B0-----:R-:W-:-:S05]  /*0140*/  FMUL R5, R0, UR4 ;  /* 0x0000000400057c20 */ /* 0x001fca0008400000 */
[----:B------:R-:W-:Y:S01]  /*0150*/  STG.E desc[UR6][R2.64], R5 ;  /* 0x0000000502007986 */ /* 0x000fe2000c101906 */
[----:B------:R-:W-:Y:S05]  /*0160*/  EXIT ;  /* 0x000000000000794d */ /* 0x000fea0003800000 */
.L_x_0:
[----:B------:R-:W-:-:S00]  /*0170*/  BRA `(.L_x_0) ;  /* 0xfffffffc00fc7947 */ /* 0x000fc0000383ffff */
[----:B------:R-:W-:-:S00]  /*0180*/  NOP ;  /* 0x0000000000007918 */ /* 0x000fc00000000000 */
[----:B------:R-:W-:-:S00]  /*0190*/  NOP ;  /* 0x0000000000007918 */ /* 0x000fc00000000000 */
[----:B------:R-:W-:-:S00]  /*01a0*/  NOP ;  /* 0x0000000000007918 */ /* 0x000fc00000000000 */
[----:B------:R-:W-:-:S00]  /*01b0*/  NOP ;  /* 0x0000000000007918 */ /* 0x000fc00000000000 */
[----:B------:R-:W-:-:S00]  /*01c0*/  NOP ;  /* 0x0000000000007918 */ /* 0x000fc00000000000 */
[----:B------:R-:W-:-:S00]  /*01d0*/  NOP ;  /* 0x0000000000007918 */ /* 0x000fc00000000000 */
[----:B------:R-:W-:-:S00]  /*01e0*/  NOP ;  /* 0x0000000000007918 */ /* 0x000fc00000000000 */
[----:B------:R-:W-:-:S00]  /*01f0*/  NOP ;  /* 0x0000000000007918 */ /* 0x000fc00000000000 */
.L_x_1:


//--------------------- .nv.shared._Z15multiply_sharedPffi --------------------------
	.section	.nv.shared._Z15multiply_sharedPffi,"aw",@nobits
	.sectionflags	@""
	.align	4
.nv.shared._Z15multiply_sharedPffi:
	.zero		2048


//--------------------- .nv.shared.reserved.0     --------------------------
	.section	.nv.shared.reserved.0,"aw",@nobits
	.weak		__nv_reservedSMEM_offset_0_alias
	.size		__nv_reservedSMEM_offset_0_alias, 0, 64
	.other		__nv_reservedSMEM_offset_0_alias,@"STO_CUDA_RESERVED_SHARED STV_DEFAULT"
__nv_reservedSMEM_offset_0_alias:
	.zero		0
	.zero		64


//--------------------- .nv.constant0._Z15multiply_sharedPffi --------------------------
	.section	.nv.constant0._Z15multiply_sharedPffi,"a",@progbits
	.sectionflags	@""
	.align	4
.nv.constant0._Z15multiply_sharedPffi:
	.zero		912


//--------------------- SYMBOLS --------------------------

	.type		.nv.reservedSmem.offset0,@object
	.size		.nv.reservedSmem.offset0,0x4
	.type		.nv.reservedSmem.cap,@object
	.size		.nv.reservedSmem.cap,0x4
